//
// Generated by NVIDIA NVVM Compiler
//
// Compiler Build ID: CL-36424714
// Cuda compilation tools, release 13.0, V13.0.88
// Based on NVVM 20.0.0
//

.version 9.0
.target sm_100
.address_size 64

	// .globl	_Z16convolution_tilePdS_S_iiii
// _ZZ16convolution_tilePdS_S_iiiiE4N_ds has been demoted

.visible .entry _Z16convolution_tilePdS_S_iiii(
	.param .u64 .ptr .align 1 _Z16convolution_tilePdS_S_iiii_param_0,
	.param .u64 .ptr .align 1 _Z16convolution_tilePdS_S_iiii_param_1,
	.param .u64 .ptr .align 1 _Z16convolution_tilePdS_S_iiii_param_2,
	.param .u32 _Z16convolution_tilePdS_S_iiii_param_3,
	.param .u32 _Z16convolution_tilePdS_S_iiii_param_4,
	.param .u32 _Z16convolution_tilePdS_S_iiii_param_5,
	.param .u32 _Z16convolution_tilePdS_S_iiii_param_6
)
{
	.reg .pred 	%p<38>;
	.reg .b16 	%rs<16>;
	.reg .b32 	%r<127>;
	.reg .b64 	%rd<36>;
	.reg .b64 	%fd<95>;
	// demoted variable
	.shared .align 8 .b8 _ZZ16convolution_tilePdS_S_iiiiE4N_ds[46656];
	ld.param.u64 	%rd4, [_Z16convolution_tilePdS_S_iiii_param_0];
	ld.param.u64 	%rd5, [_Z16convolution_tilePdS_S_iiii_param_1];
	ld.param.u64 	%rd6, [_Z16convolution_tilePdS_S_iiii_param_2];
	ld.param.u32 	%r43, [_Z16convolution_tilePdS_S_iiii_param_3];
	ld.param.u32 	%r44, [_Z16convolution_tilePdS_S_iiii_param_5];
	ld.param.u32 	%r45, [_Z16convolution_tilePdS_S_iiii_param_6];
	cvta.to.global.u64 	%rd1, %rd5;
	cvta.to.global.u64 	%rd2, %rd6;
	cvta.to.global.u64 	%rd3, %rd4;
	mov.u32 	%r1, %tid.z;
	mov.u32 	%r2, %tid.y;
	shl.b32 	%r3, %r2, 4;
	add.s32 	%r46, %r3, %r1;
	mov.u32 	%r4, %tid.x;
	shl.b32 	%r47, %r4, 8;
	add.s32 	%r48, %r46, %r47;
	mul.hi.u32 	%r49, %r48, 238609295;
	mul.lo.s32 	%r50, %r49, 18;
	sub.s32 	%r5, %r48, %r50;
	cvt.u16.u32 	%rs1, %r49;
	mul.hi.u16 	%rs2, %rs1, 3641;
	mul.lo.s16 	%rs3, %rs2, 18;
	sub.s16 	%rs4, %rs1, %rs3;
	cvt.u32.u16 	%r6, %rs4;
	mul.hi.u32 	%r7, %r48, 13256072;
	mov.u32 	%r51, %ctaid.z;
	shl.b32 	%r8, %r51, 4;
	add.s32 	%r52, %r7, %r8;
	setp.ne.s32 	%p2, %r52, 0;
	add.s32 	%r53, %r52, -1;
	mov.u32 	%r54, %ctaid.y;
	shl.b32 	%r9, %r54, 4;
	add.s32 	%r55, %r9, %r6;
	mov.u32 	%r56, %ctaid.x;
	shl.b32 	%r10, %r56, 4;
	add.s32 	%r11, %r10, -1;
	add.s32 	%r57, %r11, %r5;
	mad.lo.s32 	%r58, %r53, %r43, %r55;
	mad.lo.s32 	%r59, %r58, 18, %r57;
	add.s32 	%r12, %r59, -18;
	setp.le.s32 	%p3, %r52, %r44;
	and.pred  	%p4, %p2, %p3;
	setp.ne.s32 	%p5, %r55, 0;
	setp.le.s32 	%p6, %r55, %r43;
	and.pred  	%p7, %p5, %p6;
	and.pred  	%p9, %p4, %p7;
	not.pred 	%p10, %p9;
	setp.gt.u32 	%p11, %r57, 17;
	or.pred  	%p12, %p11, %p10;
	@%p12 bra 	$L__BB0_2;
	mul.wide.s32 	%rd8, %r12, 8;
	add.s64 	%rd9, %rd3, %rd8;
	ld.global.f64 	%fd7, [%rd9];
	mov.u32 	%r65, _ZZ16convolution_tilePdS_S_iiiiE4N_ds;
	mad.lo.s32 	%r66, %r7, 2592, %r65;
	mad.lo.s32 	%r67, %r6, 144, %r66;
	shl.b32 	%r68, %r5, 3;
	add.s32 	%r69, %r67, %r68;
	st.shared.f64 	[%r69], %fd7;
	bra.uni 	$L__BB0_3;
$L__BB0_2:
	mov.u32 	%r60, _ZZ16convolution_tilePdS_S_iiiiE4N_ds;
	mad.lo.s32 	%r61, %r7, 2592, %r60;
	mad.lo.s32 	%r62, %r6, 144, %r61;
	shl.b32 	%r63, %r5, 3;
	add.s32 	%r64, %r62, %r63;
	mov.b64 	%rd7, 0;
	st.shared.u64 	[%r64], %rd7;
$L__BB0_3:
	add.s32 	%r70, %r3, %r4;
	shl.b32 	%r71, %r1, 8;
	add.s32 	%r72, %r70, %r71;
	cvt.u16.u32 	%rs5, %r72;
	add.s16 	%rs6, %rs5, 4096;
	mul.hi.u16 	%rs7, %rs6, -7281;
	shr.u16 	%rs8, %rs7, 4;
	mul.lo.s16 	%rs9, %rs8, 18;
	sub.s16 	%rs10, %rs6, %rs9;
	cvt.u32.u16 	%r13, %rs10;
	mul.hi.u16 	%rs11, %rs8, 3641;
	mul.lo.s16 	%rs12, %rs11, 18;
	sub.s16 	%rs13, %rs8, %rs12;
	cvt.u32.u16 	%r14, %rs13;
	mul.hi.u16 	%rs14, %rs6, 25891;
	shr.u16 	%rs15, %rs14, 7;
	cvt.u32.u16 	%r15, %rs15;
	add.s32 	%r16, %r8, %r15;
	add.s32 	%r17, %r9, %r14;
	add.s32 	%r18, %r11, %r13;
	setp.gt.u32 	%p13, %r72, 1735;
	@%p13 bra 	$L__BB0_7;
	setp.gt.s32 	%p14, %r16, %r44;
	setp.ne.s32 	%p15, %r17, 0;
	setp.le.s32 	%p16, %r17, %r43;
	and.pred  	%p17, %p15, %p16;
	not.pred 	%p19, %p17;
	or.pred  	%p20, %p14, %p19;
	setp.gt.u32 	%p21, %r18, 17;
	or.pred  	%p22, %p20, %p21;
	@%p22 bra 	$L__BB0_6;
	mad.lo.s32 	%r78, %r17, 18, %r18;
	mad.lo.s32 	%r79, %r16, 18, -18;
	mad.lo.s32 	%r80, %r79, %r43, %r78;
	add.s32 	%r81, %r80, -18;
	mul.wide.s32 	%rd11, %r81, 8;
	add.s64 	%rd12, %rd3, %rd11;
	ld.global.f64 	%fd8, [%rd12];
	mov.u32 	%r82, _ZZ16convolution_tilePdS_S_iiiiE4N_ds;
	mad.lo.s32 	%r83, %r15, 2592, %r82;
	mad.lo.s32 	%r84, %r14, 144, %r83;
	shl.b32 	%r85, %r13, 3;
	add.s32 	%r86, %r84, %r85;
	st.shared.f64 	[%r86], %fd8;
	bra.uni 	$L__BB0_7;
$L__BB0_6:
	mov.u32 	%r73, _ZZ16convolution_tilePdS_S_iiiiE4N_ds;
	mad.lo.s32 	%r74, %r15, 2592, %r73;
	mad.lo.s32 	%r75, %r14, 144, %r74;
	shl.b32 	%r76, %r13, 3;
	add.s32 	%r77, %r75, %r76;
	mov.b64 	%rd10, 0;
	st.shared.u64 	[%r77], %rd10;
$L__BB0_7:
	bar.sync 	0;
	setp.lt.s32 	%p23, %r45, 1;
	@%p23 bra 	$L__BB0_30;
	setp.lt.s32 	%p24, %r44, 1;
	add.s32 	%r19, %r9, %r2;
	add.s32 	%r20, %r10, %r4;
	setp.ge.s32 	%p25, %r19, %r43;
	setp.gt.s32 	%p26, %r20, 17;
	or.pred  	%p1, %p26, %p25;
	@%p24 bra 	$L__BB0_18;
	and.b32  	%r21, %r44, 1;
	and.b32  	%r22, %r44, 2147483646;
	neg.s32 	%r23, %r22;
	mul.lo.s32 	%r24, %r44, 9;
	mul.lo.s32 	%r102, %r2, 144;
	mad.lo.s32 	%r103, %r1, 2592, %r102;
	shl.b32 	%r104, %r4, 3;
	add.s32 	%r105, %r103, %r104;
	mov.u32 	%r106, _ZZ16convolution_tilePdS_S_iiiiE4N_ds;
	add.s32 	%r107, %r105, %r106;
	add.s32 	%r25, %r107, 2896;
	mov.b32 	%r119, 0;
$L__BB0_10:
	setp.eq.s32 	%p34, %r44, 1;
	mov.b32 	%r123, 0;
	mov.f64 	%fd92, 0d0000000000000000;
	@%p34 bra 	$L__BB0_13;
	mul.lo.s32 	%r121, %r24, %r119;
	mov.f64 	%fd92, 0d0000000000000000;
	mov.u32 	%r120, %r25;
	mov.u32 	%r122, %r23;
$L__BB0_12:
	ld.shared.f64 	%fd12, [%r120+-2896];
	mul.wide.s32 	%rd30, %r121, 8;
	add.s64 	%rd31, %rd1, %rd30;
	ld.global.f64 	%fd13, [%rd31+64];
	fma.rn.f64 	%fd14, %fd12, %fd13, %fd92;
	ld.shared.f64 	%fd15, [%r120+-2888];
	ld.global.f64 	%fd16, [%rd31+56];
	fma.rn.f64 	%fd17, %fd15, %fd16, %fd14;
	ld.shared.f64 	%fd18, [%r120+-2880];
	ld.global.f64 	%fd19, [%rd31+48];
	fma.rn.f64 	%fd20, %fd18, %fd19, %fd17;
	ld.shared.f64 	%fd21, [%r120+-2752];
	ld.global.f64 	%fd22, [%rd31+40];
	fma.rn.f64 	%fd23, %fd21, %fd22, %fd20;
	ld.shared.f64 	%fd24, [%r120+-2744];
	ld.global.f64 	%fd25, [%rd31+32];
	fma.rn.f64 	%fd26, %fd24, %fd25, %fd23;
	ld.shared.f64 	%fd27, [%r120+-2736];
	ld.global.f64 	%fd28, [%rd31+24];
	fma.rn.f64 	%fd29, %fd27, %fd28, %fd26;
	ld.shared.f64 	%fd30, [%r120+-2608];
	ld.global.f64 	%fd31, [%rd31+16];
	fma.rn.f64 	%fd32, %fd30, %fd31, %fd29;
	ld.shared.f64 	%fd33, [%r120+-2600];
	ld.global.f64 	%fd34, [%rd31+8];
	fma.rn.f64 	%fd35, %fd33, %fd34, %fd32;
	ld.shared.f64 	%fd36, [%r120+-2592];
	ld.global.f64 	%fd37, [%rd31];
	fma.rn.f64 	%fd38, %fd36, %fd37, %fd35;
	ld.shared.f64 	%fd39, [%r120+-304];
	ld.global.f64 	%fd40, [%rd31+136];
	fma.rn.f64 	%fd41, %fd39, %fd40, %fd38;
	ld.shared.f64 	%fd42, [%r120+-296];
	ld.global.f64 	%fd43, [%rd31+128];
	fma.rn.f64 	%fd44, %fd42, %fd43, %fd41;
	ld.shared.f64 	%fd45, [%r120+-288];
	ld.global.f64 	%fd46, [%rd31+120];
	fma.rn.f64 	%fd47, %fd45, %fd46, %fd44;
	ld.shared.f64 	%fd48, [%r120+-160];
	ld.global.f64 	%fd49, [%rd31+112];
	fma.rn.f64 	%fd50, %fd48, %fd49, %fd47;
	ld.shared.f64 	%fd51, [%r120+-152];
	ld.global.f64 	%fd52, [%rd31+104];
	fma.rn.f64 	%fd53, %fd51, %fd52, %fd50;
	ld.shared.f64 	%fd54, [%r120+-144];
	ld.global.f64 	%fd55, [%rd31+96];
	fma.rn.f64 	%fd56, %fd54, %fd55, %fd53;
	ld.shared.f64 	%fd57, [%r120+-16];
	ld.global.f64 	%fd58, [%rd31+88];
	fma.rn.f64 	%fd59, %fd57, %fd58, %fd56;
	ld.shared.f64 	%fd60, [%r120+-8];
	ld.global.f64 	%fd61, [%rd31+80];
	fma.rn.f64 	%fd62, %fd60, %fd61, %fd59;
	ld.shared.f64 	%fd63, [%r120];
	ld.global.f64 	%fd64, [%rd31+72];
	fma.rn.f64 	%fd92, %fd63, %fd64, %fd62;
	add.s32 	%r122, %r122, 2;
	add.s32 	%r121, %r121, 18;
	add.s32 	%r120, %r120, 5184;
	setp.eq.s32 	%p35, %r122, 0;
	mov.u32 	%r123, %r22;
	@%p35 bra 	$L__BB0_13;
	bra.uni 	$L__BB0_12;
$L__BB0_13:
	setp.eq.s32 	%p36, %r21, 0;
	@%p36 bra 	$L__BB0_15;
	add.s32 	%r109, %r123, %r1;
	mad.lo.s32 	%r111, %r109, 2592, %r106;
	mad.lo.s32 	%r112, %r119, %r44, %r123;
	mul.lo.s32 	%r113, %r112, 9;
	mad.lo.s32 	%r114, %r2, 144, %r111;
	shl.b32 	%r115, %r4, 3;
	add.s32 	%r116, %r114, %r115;
	ld.shared.f64 	%fd65, [%r116];
	mul.wide.s32 	%rd32, %r113, 8;
	add.s64 	%rd33, %rd1, %rd32;
	ld.global.f64 	%fd66, [%rd33+64];
	fma.rn.f64 	%fd67, %fd65, %fd66, %fd92;
	ld.shared.f64 	%fd68, [%r116+8];
	ld.global.f64 	%fd69, [%rd33+56];
	fma.rn.f64 	%fd70, %fd68, %fd69, %fd67;
	ld.shared.f64 	%fd71, [%r116+16];
	ld.global.f64 	%fd72, [%rd33+48];
	fma.rn.f64 	%fd73, %fd71, %fd72, %fd70;
	ld.shared.f64 	%fd74, [%r116+144];
	ld.global.f64 	%fd75, [%rd33+40];
	fma.rn.f64 	%fd76, %fd74, %fd75, %fd73;
	ld.shared.f64 	%fd77, [%r116+152];
	ld.global.f64 	%fd78, [%rd33+32];
	fma.rn.f64 	%fd79, %fd77, %fd78, %fd76;
	ld.shared.f64 	%fd80, [%r116+160];
	ld.global.f64 	%fd81, [%rd33+24];
	fma.rn.f64 	%fd82, %fd80, %fd81, %fd79;
	ld.shared.f64 	%fd83, [%r116+288];
	ld.global.f64 	%fd84, [%rd33+16];
	fma.rn.f64 	%fd85, %fd83, %fd84, %fd82;
	ld.shared.f64 	%fd86, [%r116+296];
	ld.global.f64 	%fd87, [%rd33+8];
	fma.rn.f64 	%fd88, %fd86, %fd87, %fd85;
	ld.shared.f64 	%fd89, [%r116+304];
	ld.global.f64 	%fd90, [%rd33];
	fma.rn.f64 	%fd92, %fd89, %fd90, %fd88;
$L__BB0_15:
	@%p1 bra 	$L__BB0_17;
	mad.lo.s32 	%r117, %r119, %r43, %r19;
	mad.lo.s32 	%r118, %r117, 18, %r20;
	mul.wide.s32 	%rd34, %r118, 8;
	add.s64 	%rd35, %rd2, %rd34;
	st.global.f64 	[%rd35], %fd92;
$L__BB0_17:
	add.s32 	%r119, %r119, 1;
	setp.eq.s32 	%p37, %r119, %r45;
	@%p37 bra 	$L__BB0_30;
	bra.uni 	$L__BB0_10;
$L__BB0_18:
	and.b32  	%r36, %r45, 3;
	setp.lt.u32 	%p27, %r45, 4;
	mov.b32 	%r126, 0;
	@%p27 bra 	$L__BB0_23;
	and.b32  	%r126, %r45, 2147483644;
	mov.b32 	%r124, 0;
$L__BB0_20:
	.pragma "nounroll";
	@%p1 bra 	$L__BB0_22;
	mad.lo.s32 	%r89, %r124, %r43, %r19;
	mad.lo.s32 	%r90, %r89, 18, %r20;
	mul.wide.s32 	%rd13, %r90, 8;
	add.s64 	%rd14, %rd2, %rd13;
	mov.b64 	%rd15, 0;
	st.global.u64 	[%rd14], %rd15;
	mul.lo.s32 	%r91, %r43, 18;
	add.s32 	%r92, %r90, %r91;
	mul.wide.s32 	%rd16, %r92, 8;
	add.s64 	%rd17, %rd2, %rd16;
	st.global.u64 	[%rd17], %rd15;
	add.s32 	%r93, %r92, %r91;
	mul.wide.s32 	%rd18, %r93, 8;
	add.s64 	%rd19, %rd2, %rd18;
	st.global.u64 	[%rd19], %rd15;
	add.s32 	%r94, %r93, %r91;
	mul.wide.s32 	%rd20, %r94, 8;
	add.s64 	%rd21, %rd2, %rd20;
	st.global.u64 	[%rd21], %rd15;
$L__BB0_22:
	add.s32 	%r124, %r124, 4;
	setp.ne.s32 	%p28, %r124, %r126;
	@%p28 bra 	$L__BB0_20;
$L__BB0_23:
	setp.eq.s32 	%p29, %r36, 0;
	@%p29 bra 	$L__BB0_30;
	setp.eq.s32 	%p30, %r36, 1;
	@%p30 bra 	$L__BB0_28;
	@%p1 bra 	$L__BB0_27;
	mad.lo.s32 	%r95, %r126, %r43, %r19;
	mad.lo.s32 	%r96, %r95, 18, %r20;
	mul.wide.s32 	%rd22, %r96, 8;
	add.s64 	%rd23, %rd2, %rd22;
	mov.b64 	%rd24, 0;
	st.global.u64 	[%rd23], %rd24;
	mad.lo.s32 	%r97, %r43, 18, %r96;
	mul.wide.s32 	%rd25, %r97, 8;
	add.s64 	%rd26, %rd2, %rd25;
	st.global.u64 	[%rd26], %rd24;
$L__BB0_27:
	add.s32 	%r126, %r126, 2;
$L__BB0_28:
	and.b32  	%r98, %r45, 1;
	setp.eq.b32 	%p31, %r98, 1;
	not.pred 	%p32, %p31;
	or.pred  	%p33, %p32, %p1;
	@%p33 bra 	$L__BB0_30;
	mad.lo.s32 	%r99, %r126, %r43, %r19;
	mad.lo.s32 	%r100, %r99, 18, %r20;
	mul.wide.s32 	%rd27, %r100, 8;
	add.s64 	%rd28, %rd2, %rd27;
	mov.b64 	%rd29, 0;
	st.global.u64 	[%rd28], %rd29;
$L__BB0_30:
	bar.sync 	0;
	ret;

}


// ===== COMPILED SASS (sm_100) =====

	.target	sm_100

	.elftype	@"ET_EXEC"


//--------------------- .note.nv.tkinfo           --------------------------
	.section	.note.nv.tkinfo,"",@"SHT_NOTE"
	.sectionflags	@"SHF_NOTE_NV_TKINFO"
	.tkinfo
        /*0018*/ 	.word	0x00000002
        /*0030*/ 	.string	""
        /*0030*/ 	.string	"ptxas"
        /*0030*/ 	.string	"Cuda compilation tools, release 13.0, V13.0.88"
        /*0030*/ 	.string	"Build cuda_13.0.r13.0/compiler.36424714_0"
        /*0030*/ 	.string	"-arch sm_100 -m 64 "



//--------------------- .note.nv.cuinfo           --------------------------
	.section	.note.nv.cuinfo,"",@"SHT_NOTE"
	.sectionflags	@"SHF_NOTE_NV_CUINFO"
        /*0018*/ 	.short	0x0002
        /*001a*/ 	.short	0x0064
        /*001c*/ 	.short	0x0082
	.zero		2


//--------------------- .nv.info                  --------------------------
	.section	.nv.info,"",@"SHT_CUDA_INFO"
	.align	4


	//----- nvinfo : EIATTR_REGCOUNT
	.align		4
        /*0000*/ 	.byte	0x04, 0x2f
        /*0002*/ 	.short	(.L_1 - .L_0)
	.align		4
.L_0:
        /*0004*/ 	.word	index@(_Z16convolution_tilePdS_S_iiii)
        /*0008*/ 	.word	0x00000020


	//----- nvinfo : EIATTR_FRAME_SIZE
	.align		4
.L_1:
        /*000c*/ 	.byte	0x04, 0x11
        /*000e*/ 	.short	(.L_3 - .L_2)
	.align		4
.L_2:
        /*0010*/ 	.word	index@(_Z16convolution_tilePdS_S_iiii)
        /*0014*/ 	.word	0x00000000


	//----- nvinfo : EIATTR_MIN_STACK_SIZE
	.align		4
.L_3:
        /*0018*/ 	.byte	0x04, 0x12
        /*001a*/ 	.short	(.L_5 - .L_4)
	.align		4
.L_4:
        /*001c*/ 	.word	index@(_Z16convolution_tilePdS_S_iiii)
        /*0020*/ 	.word	0x00000000
.L_5:


//--------------------- .nv.compat                --------------------------
	.section	.nv.compat,"",@"SHT_CUDA_COMPAT_INFO"
	.align	4
        /*0000*/ 	.byte	0x02, 0x09, 0x00, 0x00, 0x02, 0x02, 0x01, 0x00, 0x02, 0x05, 0x05, 0x00, 0x03, 0x07, 0x01, 0x01
        /*0010*/ 	.byte	0x02, 0x03, 0x00, 0x00, 0x02, 0x06, 0x01, 0x00, 0x04, 0x0b, 0x08, 0x00, 0x01, 0x00, 0x00, 0x00
        /*0020*/ 	.byte	0x00, 0x00, 0x00, 0x00


//--------------------- .nv.info._Z16convolution_tilePdS_S_iiii --------------------------
	.section	.nv.info._Z16convolution_tilePdS_S_iiii,"",@"SHT_CUDA_INFO"
	.sectionflags	@""
	.align	4


	//----- nvinfo : EIATTR_CUDA_API_VERSION
	.align		4
        /*0000*/ 	.byte	0x04, 0x37
        /*0002*/ 	.short	(.L_7 - .L_6)
.L_6:
        /*0004*/ 	.word	0x00000082


	//----- nvinfo : EIATTR_KPARAM_INFO
	.align		4
.L_7:
        /*0008*/ 	.byte	0x04, 0x17
        /*000a*/ 	.short	(.L_9 - .L_8)
.L_8:
        /*000c*/ 	.word	0x00000000
        /*0010*/ 	.short	0x0006
        /*0012*/ 	.short	0x0024
        /*0014*/ 	.byte	0x00, 0xf0, 0x11, 0x00


	//----- nvinfo : EIATTR_KPARAM_INFO
	.align		4
.L_9:
        /*0018*/ 	.byte	0x04, 0x17
        /*001a*/ 	.short	(.L_11 - .L_10)
.L_10:
        /*001c*/ 	.word	0x00000000
        /*0020*/ 	.short	0x0005
        /*0022*/ 	.short	0x0020
        /*0024*/ 	.byte	0x00, 0xf0, 0x11, 0x00


	//----- nvinfo : EIATTR_KPARAM_INFO
	.align		4
.L_11:
        /*0028*/ 	.byte	0x04, 0x17
        /*002a*/ 	.short	(.L_13 - .L_12)
.L_12:
        /*002c*/ 	.word	0x00000000
        /*0030*/ 	.short	0x0004
        /*0032*/ 	.short	0x001c
        /*0034*/ 	.byte	0x00, 0xf0, 0x11, 0x00


	//----- nvinfo : EIATTR_KPARAM_INFO
	.align		4
.L_13:
        /*0038*/ 	.byte	0x04, 0x17
        /*003a*/ 	.short	(.L_15 - .L_14)
.L_14:
        /*003c*/ 	.word	0x00000000
        /*0040*/ 	.short	0x0003
        /*0042*/ 	.short	0x0018
        /*0044*/ 	.byte	0x00, 0xf0, 0x11, 0x00


	//----- nvinfo : EIATTR_KPARAM_INFO
	.align		4
.L_15:
        /*0048*/ 	.byte	0x04, 0x17
        /*004a*/ 	.short	(.L_17 - .L_16)
.L_16:
        /*004c*/ 	.word	0x00000000
        /*0050*/ 	.short	0x0002
        /*0052*/ 	.short	0x0010
        /*0054*/ 	.byte	0x00, 0xf5, 0x21, 0x00


	//----- nvinfo : EIATTR_KPARAM_INFO
	.align		4
.L_17:
        /*0058*/ 	.byte	0x04, 0x17
        /*005a*/ 	.short	(.L_19 - .L_18)
.L_18:
        /*005c*/ 	.word	0x00000000
        /*0060*/ 	.short	0x0001
        /*0062*/ 	.short	0x0008
        /*0064*/ 	.byte	0x00, 0xf5, 0x21, 0x00


	//----- nvinfo : EIATTR_KPARAM_INFO
	.align		4
.L_19:
        /*0068*/ 	.byte	0x04, 0x17
        /*006a*/ 	.short	(.L_21 - .L_20)
.L_20:
        /*006c*/ 	.word	0x00000000
        /*0070*/ 	.short	0x0000
        /*0072*/ 	.short	0x0000
        /*0074*/ 	.byte	0x00, 0xf5, 0x21, 0x00


	//----- nvinfo : EIATTR_SPARSE_MMA_MASK
	.align		4
.L_21:
        /*0078*/ 	.byte	0x03, 0x50
        /*007a*/ 	.short	0x0000


	//----- nvinfo : EIATTR_MAXREG_COUNT
	.align		4
        /*007c*/ 	.byte	0x03, 0x1b
        /*007e*/ 	.short	0x00ff


	//----- nvinfo : EIATTR_NUM_BARRIERS
	.align		4
        /*0080*/ 	.byte	0x02, 0x4c
        /*0082*/ 	.byte	0x01
	.zero		1


	//----- nvinfo : EIATTR_MERCURY_ISA_VERSION
	.align		4
        /*0084*/ 	.byte	0x03, 0x5f
        /*0086*/ 	.short	0x0101


	//----- nvinfo : EIATTR_VRC_CTA_INIT_COUNT
	.align		4
        /*0088*/ 	.byte	0x02, 0x4a
	.zero		1
	.zero		1


	//----- nvinfo : EIATTR_EXIT_INSTR_OFFSETS
	.align		4
        /*008c*/ 	.byte	0x04, 0x1c
        /*008e*/ 	.short	(.L_23 - .L_22)


	//   ....[0]....
.L_22:
        /*0090*/ 	.word	0x000012c0


	//----- nvinfo : EIATTR_CRS_STACK_SIZE
	.align		4
.L_23:
        /*0094*/ 	.byte	0x04, 0x1e
        /*0096*/ 	.short	(.L_25 - .L_24)
.L_24:
        /*0098*/ 	.word	0x00000000


	//----- nvinfo : EIATTR_CBANK_PARAM_SIZE
	.align		4
.L_25:
        /*009c*/ 	.byte	0x03, 0x19
        /*009e*/ 	.short	0x0028


	//----- nvinfo : EIATTR_PARAM_CBANK
	.align		4
        /*00a0*/ 	.byte	0x04, 0x0a
        /*00a2*/ 	.short	(.L_27 - .L_26)
	.align		4
.L_26:
        /*00a4*/ 	.word	index@(.nv.constant0._Z16convolution_tilePdS_S_iiii)
        /*00a8*/ 	.short	0x0380
        /*00aa*/ 	.short	0x0028


	//----- nvinfo : EIATTR_SW_WAR
	.align		4
.L_27:
        /*00ac*/ 	.byte	0x04, 0x36
        /*00ae*/ 	.short	(.L_29 - .L_28)
.L_28:
        /*00b0*/ 	.word	0x00000008
.L_29:


//--------------------- .nv.callgraph             --------------------------
	.section	.nv.callgraph,"",@"SHT_CUDA_CALLGRAPH"
	.align	4
	.sectionentsize	8
	.align		4
        /*0000*/ 	.word	0x00000000
	.align		4
        /*0004*/ 	.word	0xffffffff
	.align		4
        /*0008*/ 	.word	0x00000000
	.align		4
        /*000c*/ 	.word	0xfffffffe
	.align		4
        /*0010*/ 	.word	0x00000000
	.align		4
        /*0014*/ 	.word	0xfffffffd
	.align		4
        /*0018*/ 	.word	0x00000000
	.align		4
        /*001c*/ 	.word	0xfffffffc


//--------------------- .text._Z16convolution_tilePdS_S_iiii --------------------------
	.section	.text._Z16convolution_tilePdS_S_iiii,"ax",@progbits
	.align	128
        .global         _Z16convolution_tilePdS_S_iiii
        .type           _Z16convolution_tilePdS_S_iiii,@function
        .size           _Z16convolution_tilePdS_S_iiii,(.L_x_17 - _Z16convolution_tilePdS_S_iiii)
        .other          _Z16convolution_tilePdS_S_iiii,@"STO_CUDA_ENTRY STV_DEFAULT"
_Z16convolution_tilePdS_S_iiii:
.text._Z16convolution_tilePdS_S_iiii:
[----:B------:R-:W-:Y:S01]  /*0000*/  LDC R1, c[0x0][0x37c] ;  /* 0x0000df00ff017b82 */ /* 0x000fe20000000800 */
[----:B------:R-:W0:Y:S01]  /*0010*/  S2R R0, SR_TID.Z ;  /* 0x0000000000007919 */ /* 0x000e220000002300 */
[----:B------:R-:W1:Y:S01]  /*0020*/  LDCU UR12, c[0x0][0x3a0] ;  /* 0x00007400ff0c77ac */ /* 0x000e620008000800 */
[----:B------:R-:W0:Y:S01]  /*0030*/  S2R R3, SR_TID.Y ;  /* 0x0000000000037919 */ /* 0x000e220000002200 */
[----:B------:R-:W2:Y:S01]  /*0040*/  LDCU UR9, c[0x0][0x398] ;  /* 0x00007300ff0977ac */ /* 0x000ea20008000800 */
[----:B------:R-:W3:Y:S01]  /*0050*/  S2R R2, SR_TID.X ;  /* 0x0000000000027919 */ /* 0x000ee20000002100 */
[----:B------:R-:W4:Y:S01]  /*0060*/  LDCU.64 UR10, c[0x0][0x358] ;  /* 0x00006b00ff0a77ac */ /* 0x000f220008000a00 */
[----:B------:R-:W5:Y:S01]  /*0070*/  S2R R8, SR_CTAID.Y ;  /* 0x0000000000087919 */ /* 0x000f620000002600 */
[----:B------:R-:W1:Y:S01]  /*0080*/  S2R R9, SR_CTAID.X ;  /* 0x0000000000097919 */ /* 0x000e620000002500 */
[----:B0-----:R-:W-:-:S04]  /*0090*/  LEA R5, R3, R0, 0x4 ;  /* 0x0000000003057211 */ /* 0x001fc800078e20ff */
[----:B---3--:R-:W-:-:S05]  /*00a0*/  LEA R15, R2, R5, 0x8 ;  /* 0x00000005020f7211 */ /* 0x008fca00078e40ff */
[----:B------:R-:W-:Y:S01]  /*00b0*/  IMAD.HI.U32 R4, R15, 0xe38e38f, RZ ;  /* 0x0e38e38f0f047827 */ /* 0x000fe200078e00ff */
[----:B-1----:R-:W-:-:S03]  /*00c0*/  LEA R10, R9, 0xffffffff, 0x4 ;  /* 0xffffffff090a7811 */ /* 0x002fc600078e20ff */
[----:B------:R-:W-:Y:S01]  /*00d0*/  IMAD.HI.U32 R11, R15, 0xca4588, RZ ;  /* 0x00ca45880f0b7827 */ /* 0x000fe200078e00ff */
[----:B------:R-:W-:-:S03]  /*00e0*/  LOP3.LUT R5, R4, 0xffff, RZ, 0xc0, !PT ;  /* 0x0000ffff04057812 */ /* 0x000fc600078ec0ff */
[----:B------:R-:W-:Y:S02]  /*00f0*/  IMAD R15, R4, -0x12, R15 ;  /* 0xffffffee040f7824 */ /* 0x000fe400078e020f */
[----:B------:R-:W-:-:S05]  /*0100*/  IMAD R5, R5, 0xe39, RZ ;  /* 0x00000e3905057824 */ /* 0x000fca00078e02ff */
[----:B------:R-:W-:Y:S02]  /*0110*/  SHF.R.U32.HI R6, RZ, 0x10, R5 ;  /* 0x00000010ff067819 */ /* 0x000fe40000011605 */
[----:B------:R-:W0:Y:S02]  /*0120*/  S2R R5, SR_CTAID.Z ;  /* 0x0000000000057919 */ /* 0x000e240000002700 */
[----:B------:R-:W-:-:S05]  /*0130*/  PRMT R6, R6, 0x9910, RZ ;  /* 0x0000991006067816 */ /* 0x000fca00000000ff */
[----:B------:R-:W-:-:S04]  /*0140*/  IMAD R6, R6, 0x12, RZ ;  /* 0x0000001206067824 */ /* 0x000fc800078e02ff */
[----:B------:R-:W-:-:S05]  /*0150*/  IMAD.MOV R6, RZ, RZ, -R6 ;  /* 0x000000ffff067224 */ /* 0x000fca00078e0a06 */
[----:B------:R-:W-:-:S04]  /*0160*/  PRMT R13, R6, 0x7710, RZ ;  /* 0x00007710060d7816 */ /* 0x000fc800000000ff */
[----:B------:R-:W-:Y:S02]  /*0170*/  IADD3 R13, PT, PT, R4, R13, RZ ;  /* 0x0000000d040d7210 */ /* 0x000fe40007ffe0ff */
[----:B------:R-:W-:Y:S02]  /*0180*/  IADD3 R4, PT, PT, R15, R10, RZ ;  /* 0x0000000a0f047210 */ /* 0x000fe40007ffe0ff */
[----:B------:R-:W-:-:S05]  /*0190*/  LOP3.LUT R13, R13, 0xffff, RZ, 0xc0, !PT ;  /* 0x0000ffff0d0d7812 */ /* 0x000fca00078ec0ff */
[----:B-----5:R-:W-:Y:S01]  /*01a0*/  IMAD R17, R8, 0x10, R13 ;  /* 0x0000001008117824 */ /* 0x020fe200078e020d */
[----:B0-----:R-:W-:-:S04]  /*01b0*/  LEA R12, R5, R11, 0x4 ;  /* 0x0000000b050c7211 */ /* 0x001fc800078e20ff */
[C---:B--2---:R-:W-:Y:S02]  /*01c0*/  ISETP.GT.AND P1, PT, R17.reuse, UR9, PT ;  /* 0x0000000911007c0c */ /* 0x044fe4000bf24270 */
[C---:B------:R-:W-:Y:S02]  /*01d0*/  ISETP.GT.AND P0, PT, R12.reuse, UR12, PT ;  /* 0x0000000c0c007c0c */ /* 0x040fe4000bf04270 */
[----:B------:R-:W-:Y:S02]  /*01e0*/  ISETP.NE.AND P1, PT, R17, RZ, !P1 ;  /* 0x000000ff1100720c */ /* 0x000fe40004f25270 */
[C---:B------:R-:W-:Y:S02]  /*01f0*/  ISETP.NE.AND P0, PT, R12.reuse, RZ, !P0 ;  /* 0x000000ff0c00720c */ /* 0x040fe40004705270 */
[----:B------:R-:W-:Y:S02]  /*0200*/  IADD3 R12, PT, PT, R12, -0x1, RZ ;  /* 0xffffffff0c0c7810 */ /* 0x000fe40007ffe0ff */
[----:B------:R-:W-:-:S03]  /*0210*/  PLOP3.LUT P0, PT, P0, P1, PT, 0x80, 0x8 ;  /* 0x000000000008781c */ /* 0x000fc60000703070 */
[----:B------:R-:W-:Y:S01]  /*0220*/  IMAD R17, R12, UR9, R17 ;  /* 0x000000090c117c24 */ /* 0x000fe2000f8e0211 */
[----:B------:R-:W-:-:S03]  /*0230*/  ISETP.GT.U32.OR P0, PT, R4, 0x11, !P0 ;  /* 0x000000110400780c */ /* 0x000fc60004704470 */
[----:B------:R-:W-:-:S04]  /*0240*/  IMAD R17, R17, 0x12, R4 ;  /* 0x0000001211117824 */ /* 0x000fc800078e0204 */
[----:B------:R-:W-:-:S06]  /*0250*/  VIADD R17, R17, 0xffffffee ;  /* 0xffffffee11117836 */ /* 0x000fcc0000000000 */
[----:B------:R-:W0:Y:S02]  /*0260*/  @!P0 LDC.64 R6, c[0x0][0x380] ;  /* 0x0000e000ff068b82 */ /* 0x000e240000000a00 */
[----:B0-----:R-:W-:-:S06]  /*0270*/  @!P0 IMAD.WIDE R6, R17, 0x8, R6 ;  /* 0x0000000811068825 */ /* 0x001fcc00078e0206 */
[----:B----4-:R-:W2:Y:S01]  /*0280*/  @!P0 LDG.E.64 R6, desc[UR10][R6.64] ;  /* 0x0000000a06068981 */ /* 0x010ea2000c1e1b00 */
[----:B------:R-:W0:Y:S01]  /*0290*/  S2UR UR5, SR_CgaCtaId ;  /* 0x00000000000579c3 */ /* 0x000e220000008800 */
[----:B------:R-:W-:Y:S01]  /*02a0*/  LEA R17, R3, R2, 0x4 ;  /* 0x0000000203117211 */ /* 0x000fe200078e20ff */
[----:B------:R-:W-:Y:S01]  /*02b0*/  UMOV UR4, 0x400 ;  /* 0x0000040000047882 */ /* 0x000fe20000000000 */
[----:B------:R-:W-:Y:S02]  /*02c0*/  BSSY.RECONVERGENT B0, `(.L_x_0) ;  /* 0x000003e000007945 */ /* 0x000fe40003800200 */
[----:B------:R-:W-:-:S05]  /*02d0*/  LEA R17, R0, R17, 0x8 ;  /* 0x0000001100117211 */ /* 0x000fca00078e40ff */
[----:B------:R-:W-:-:S05]  /*02e0*/  VIADD R16, R17, 0x1000 ;  /* 0x0000100011107836 */ /* 0x000fca0000000000 */
[----:B------:R-:W-:-:S05]  /*02f0*/  LOP3.LUT R12, R16, 0xffff, RZ, 0xc0, !PT ;  /* 0x0000ffff100c7812 */ /* 0x000fca00078ec0ff */
[----:B------:R-:W-:Y:S01]  /*0300*/  IMAD R14, R12, 0xe38f, RZ ;  /* 0x0000e38f0c0e7824 */ /* 0x000fe200078e02ff */
[----:B0-----:R-:W-:-:S04]  /*0310*/  ULEA UR4, UR5, UR4, 0x18 ;  /* 0x0000000405047291 */ /* 0x001fc8000f8ec0ff */
[----:B------:R-:W-:Y:S02]  /*0320*/  SHF.R.U32.HI R14, RZ, 0x14, R14 ;  /* 0x00000014ff0e7819 */ /* 0x000fe4000001160e */
[----:B------:R-:W-:-:S05]  /*0330*/  @!P0 MOV R4, UR4 ;  /* 0x0000000400048c02 */ /* 0x000fca0008000f00 */
[----:B------:R-:W-:Y:S01]  /*0340*/  @!P0 IMAD R18, R11, 0xa20, R4 ;  /* 0x00000a200b128824 */ /* 0x000fe200078e0204 */
[----:B------:R-:W-:-:S03]  /*0350*/  @P0 MOV R4, UR4 ;  /* 0x0000000400040c02 */ /* 0x000fc60008000f00 */
[----:B------:R-:W-:Y:S02]  /*0360*/  @!P0 IMAD R18, R13, 0x90, R18 ;  /* 0x000000900d128824 */ /* 0x000fe400078e0212 */
[----:B------:R-:W-:Y:S02]  /*0370*/  @P0 IMAD R20, R11, 0xa20, R4 ;  /* 0x00000a200b140824 */ /* 0x000fe400078e0204 */
[----:B------:R-:W-:Y:S02]  /*0380*/  IMAD R11, R14, 0xe39, RZ ;  /* 0x00000e390e0b7824 */ /* 0x000fe400078e02ff */
[----:B------:R-:W-:-:S03]  /*0390*/  @P0 IMAD R20, R13, 0x90, R20 ;  /* 0x000000900d140824 */ /* 0x000fc600078e0214 */
[----:B------:R-:W-:Y:S01]  /*03a0*/  SHF.R.U32.HI R13, RZ, 0x10, R11 ;  /* 0x00000010ff0d7819 */ /* 0x000fe2000001160b */
[C---:B------:R-:W-:Y:S01]  /*03b0*/  @!P0 IMAD R11, R15.reuse, 0x8, R18 ;  /* 0x000000080f0b8824 */ /* 0x040fe200078e0212 */
[----:B------:R-:W-:Y:S02]  /*03c0*/  @P0 LEA R20, R15, R20, 0x3 ;  /* 0x000000140f140211 */ /* 0x000fe400078e18ff */
[----:B------:R-:W-:Y:S02]  /*03d0*/  PRMT R15, R14, 0x9910, RZ ;  /* 0x000099100e0f7816 */ /* 0x000fe400000000ff */
[----:B------:R-:W-:Y:S02]  /*03e0*/  PRMT R18, R13, 0x9910, RZ ;  /* 0x000099100d127816 */ /* 0x000fe400000000ff */
[----:B------:R-:W-:-:S03]  /*03f0*/  MOV R13, R15 ;  /* 0x0000000f000d7202 */ /* 0x000fc60000000f00 */
[----:B------:R-:W-:Y:S02]  /*0400*/  IMAD.MOV.U32 R15, RZ, RZ, R18 ;  /* 0x000000ffff0f7224 */ /* 0x000fe400078e0012 */
[----:B------:R-:W-:Y:S02]  /*0410*/  IMAD R13, R13, 0x12, RZ ;  /* 0x000000120d0d7824 */ /* 0x000fe400078e02ff */
[----:B------:R-:W-:-:S03]  /*0420*/  IMAD R15, R15, 0x12, RZ ;  /* 0x000000120f0f7824 */ /* 0x000fc600078e02ff */
[----:B------:R-:W-:Y:S02]  /*0430*/  IADD3 R13, PT, PT, RZ, -R13, RZ ;  /* 0x8000000dff0d7210 */ /* 0x000fe40007ffe0ff */
[----:B------:R-:W-:Y:S02]  /*0440*/  IADD3 R15, PT, PT, RZ, -R15, RZ ;  /* 0x8000000fff0f7210 */ /* 0x000fe40007ffe0ff */
[----:B------:R-:W-:Y:S02]  /*0450*/  PRMT R13, R13, 0x7710, RZ ;  /* 0x000077100d0d7816 */ /* 0x000fe400000000ff */
[----:B------:R-:W-:Y:S02]  /*0460*/  PRMT R15, R15, 0x7710, RZ ;  /* 0x000077100f0f7816 */ /* 0x000fe400000000ff */
[----:B------:R-:W-:Y:S01]  /*0470*/  IADD3 R16, PT, PT, R16, R13, RZ ;  /* 0x0000000d10107210 */ /* 0x000fe20007ffe0ff */
[----:B--2---:R0:W-:Y:S04]  /*0480*/  @!P0 STS.64 [R11], R6 ;  /* 0x000000060b008388 */ /* 0x0041e80000000a00 */
[----:B------:R1:W-:Y:S01]  /*0490*/  @P0 STS.64 [R20], RZ ;  /* 0x000000ff14000388 */ /* 0x0003e20000000a00 */
[----:B------:R-:W-:Y:S01]  /*04a0*/  ISETP.GT.U32.AND P0, PT, R17, 0x6c7, PT ;  /* 0x000006c71100780c */ /* 0x000fe20003f04070 */
[----:B0-----:R-:W-:-:S12]  /*04b0*/  IMAD.IADD R11, R14, 0x1, R15 ;  /* 0x000000010e0b7824 */ /* 0x001fd800078e020f */
[----:B-1----:R-:W-:Y:S05]  /*04c0*/  @P0 BRA `(.L_x_1) ;  /* 0x0000000000740947 */ /* 0x002fea0003800000 */
[----:B------:R-:W-:Y:S01]  /*04d0*/  LOP3.LUT R11, R11, 0xffff, RZ, 0xc0, !PT ;  /* 0x0000ffff0b0b7812 */ /* 0x000fe200078ec0ff */
[----:B------:R-:W-:Y:S01]  /*04e0*/  IMAD R15, R12, 0x6523, RZ ;  /* 0x000065230c0f7824 */ /* 0x000fe200078e02ff */
[----:B------:R-:W-:Y:S02]  /*04f0*/  LOP3.LUT R13, R16, 0xffff, RZ, 0xc0, !PT ;  /* 0x0000ffff100d7812 */ /* 0x000fe400078ec0ff */
[----:B------:R-:W-:Y:S02]  /*0500*/  LEA R12, R8, R11, 0x4 ;  /* 0x0000000b080c7211 */ /* 0x000fe400078e20ff */
[----:B------:R-:W-:Y:S02]  /*0510*/  SHF.R.U32.HI R15, RZ, 0x17, R15 ;  /* 0x00000017ff0f7819 */ /* 0x000fe4000001160f */
[----:B------:R-:W-:Y:S02]  /*0520*/  ISETP.GT.AND P0, PT, R12, UR9, PT ;  /* 0x000000090c007c0c */ /* 0x000fe4000bf04270 */
[----:B------:R-:W-:-:S02]  /*0530*/  LEA R5, R5, R15, 0x4 ;  /* 0x0000000f05057211 */ /* 0x000fc400078e20ff */
[----:B------:R-:W-:Y:S02]  /*0540*/  ISETP.NE.AND P0, PT, R12, RZ, !P0 ;  /* 0x000000ff0c00720c */ /* 0x000fe40004705270 */
[----:B------:R-:W-:Y:S02]  /*0550*/  IADD3 R17, PT, PT, R10, R13, RZ ;  /* 0x0000000d0a117210 */ /* 0x000fe40007ffe0ff */
[----:B------:R-:W-:-:S04]  /*0560*/  ISETP.GT.OR P0, PT, R5, UR12, !P0 ;  /* 0x0000000c05007c0c */ /* 0x000fc8000c704670 */
[----:B------:R-:W-:-:S13]  /*0570*/  ISETP.GT.U32.OR P0, PT, R17, 0x11, P0 ;  /* 0x000000111100780c */ /* 0x000fda0000704470 */
[----:B------:R-:W-:Y:S05]  /*0580*/  @P0 BRA `(.L_x_2) ;  /* 0x0000000000340947 */ /* 0x000fea0003800000 */
[----:B------:R-:W0:Y:S01]  /*0590*/  LDC.64 R6, c[0x0][0x380] ;  /* 0x0000e000ff067b82 */ /* 0x000e220000000a00 */
[----:B------:R-:W-:Y:S02]  /*05a0*/  IMAD.MOV.U32 R10, RZ, RZ, 0x12 ;  /* 0x00000012ff0a7424 */ /* 0x000fe400078e00ff */
[----:B------:R-:W-:Y:S02]  /*05b0*/  IMAD R12, R12, 0x12, R17 ;  /* 0x000000120c0c7824 */ /* 0x000fe400078e0211 */
[----:B------:R-:W-:-:S04]  /*05c0*/  IMAD R5, R5, 0x12, -R10 ;  /* 0x0000001205057824 */ /* 0x000fc800078e0a0a */
[----:B------:R-:W-:-:S05]  /*05d0*/  IMAD R5, R5, UR9, R12 ;  /* 0x0000000905057c24 */ /* 0x000fca000f8e020c */
[----:B------:R-:W-:-:S05]  /*05e0*/  IADD3 R5, PT, PT, R5, -0x12, RZ ;  /* 0xffffffee05057810 */ /* 0x000fca0007ffe0ff */
[----:B0-----:R-:W-:-:S06]  /*05f0*/  IMAD.WIDE R6, R5, 0x8, R6 ;  /* 0x0000000805067825 */ /* 0x001fcc00078e0206 */
[----:B------:R-:W2:Y:S01]  /*0600*/  LDG.E.64 R6, desc[UR10][R6.64] ;  /* 0x0000000a06067981 */ /* 0x000ea2000c1e1b00 */
[----:B------:R-:W-:-:S04]  /*0610*/  IMAD R10, R15, 0xa20, R4 ;  /* 0x00000a200f0a7824 */ /* 0x000fc800078e0204 */
[----:B------:R-:W-:-:S05]  /*0620*/  IMAD R10, R11, 0x90, R10 ;  /* 0x000000900b0a7824 */ /* 0x000fca00078e020a */
[----:B------:R-:W-:-:S05]  /*0630*/  LEA R13, R13, R10, 0x3 ;  /* 0x0000000a0d0d7211 */ /* 0x000fca00078e18ff */
[----:B--2---:R0:W-:Y:S01]  /*0640*/  STS.64 [R13], R6 ;  /* 0x000000060d007388 */ /* 0x0041e20000000a00 */
[----:B------:R-:W-:Y:S05]  /*0650*/  BRA `(.L_x_1) ;  /* 0x0000000000107947 */ /* 0x000fea0003800000 */
.L_x_2:
[----:B------:R-:W-:-:S04]  /*0660*/  IMAD R6, R15, 0xa20, R4 ;  /* 0x00000a200f067824 */ /* 0x000fc800078e0204 */
[----:B------:R-:W-:-:S05]  /*0670*/  IMAD R6, R11, 0x90, R6 ;  /* 0x000000900b067824 */ /* 0x000fca00078e0206 */
[----:B------:R-:W-:-:S05]  /*0680*/  LEA R6, R13, R6, 0x3 ;  /* 0x000000060d067211 */ /* 0x000fca00078e18ff */
[----:B------:R1:W-:Y:S02]  /*0690*/  STS.64 [R6], RZ ;  /* 0x000000ff06007388 */ /* 0x0003e40000000a00 */
.L_x_1:
[----:B------:R-:W-:Y:S05]  /*06a0*/  BSYNC.RECONVERGENT B0 ;  /* 0x0000000000007941 */ /* 0x000fea0003800200 */
.L_x_0:
[----:B------:R-:W2:Y:S02]  /*06b0*/  LDCU UR5, c[0x0][0x3a4] ;  /* 0x00007480ff0577ac */ /* 0x000ea40008000800 */
[----:B--2---:R-:W-:Y:S01]  /*06c0*/  UISETP.GE.AND UP0, UPT, UR5, 0x1, UPT ;  /* 0x000000010500788c */ /* 0x004fe2000bf06270 */
[----:B------:R-:W-:Y:S08]  /*06d0*/  BAR.SYNC.DEFER_BLOCKING 0x0 ;  /* 0x0000000000007b1d */ /* 0x000ff00000010000 */
[----:B------:R-:W-:Y:S05]  /*06e0*/  BRA.U !UP0, `(.L_x_3) ;  /* 0x0000000908f07547 */ /* 0x000fea000b800000 */
[----:B------:R-:W-:Y:S01]  /*06f0*/  UISETP.GE.AND UP0, UPT, UR12, 0x1, UPT ;  /* 0x000000010c00788c */ /* 0x000fe2000bf06270 */
[----:B------:R-:W-:Y:S01]  /*0700*/  IMAD R5, R8, 0x10, R3 ;  /* 0x0000001008057824 */ /* 0x000fe200078e0203 */
[----:B------:R-:W-:-:S04]  /*0710*/  LEA R24, R9, R2, 0x4 ;  /* 0x0000000209187211 */ /* 0x000fc800078e20ff */
[----:B------:R-:W-:-:S04]  /*0720*/  ISETP.GE.AND P0, PT, R5, UR9, PT ;  /* 0x0000000905007c0c */ /* 0x000fc8000bf06270 */
[----:B------:R-:W-:Y:S01]  /*0730*/  ISETP.GT.OR P0, PT, R24, 0x11, P0 ;  /* 0x000000111800780c */ /* 0x000fe20000704670 */
[----:B------:R-:W-:-:S12]  /*0740*/  BRA.U !UP0, `(.L_x_4) ;  /* 0x0000000908047547 */ /* 0x000fd8000b800000 */
[----:B0-----:R-:W-:Y:S01]  /*0750*/  IMAD R7, R0, 0x12, R3 ;  /* 0x0000001200077824 */ /* 0x001fe200078e0203 */
[----:B------:R-:W-:Y:S02]  /*0760*/  ULOP3.LUT UR7, UR12, 0x7ffffffe, URZ, 0xc0, !UPT ;  /* 0x7ffffffe0c077892 */ /* 0x000fe4000f8ec0ff */
[----:B------:R-:W-:Y:S01]  /*0770*/  UIMAD UR8, UR12, 0x9, URZ ;  /* 0x000000090c0878a4 */ /* 0x000fe2000f8e02ff */
[----:B------:R-:W-:Y:S01]  /*0780*/  IMAD R7, R7, 0x12, R2 ;  /* 0x0000001207077824 */ /* 0x000fe200078e0202 */
[----:B------:R-:W-:Y:S01]  /*0790*/  UIADD3 UR6, UPT, UPT, -UR7, URZ, URZ ;  /* 0x000000ff07067290 */ /* 0x000fe2000fffe1ff */
[----:B------:R-:W-:-:S03]  /*07a0*/  UMOV UR4, URZ ;  /* 0x000000ff00047c82 */ /* 0x000fc60008000000 */
[----:B------:R-:W-:-:S04]  /*07b0*/  LEA R25, R7, R4, 0x3 ;  /* 0x0000000407197211 */ /* 0x000fc800078e18ff */
[----:B------:R-:W-:-:S07]  /*07c0*/  IADD3 R25, PT, PT, R25, 0xb50, RZ ;  /* 0x00000b5019197810 */ /* 0x000fce0007ffe0ff */
.L_x_8:
[----:B0-----:R-:W0:Y:S01]  /*07d0*/  LDCU UR5, c[0x0][0x3a0] ;  /* 0x00007400ff0577ac */ /* 0x001e220008000800 */
[----:B------:R-:W-:Y:S01]  /*07e0*/  IMAD.MOV.U32 R7, RZ, RZ, RZ ;  /* 0x000000ffff077224 */ /* 0x000fe200078e00ff */
[----:B------:R-:W-:Y:S01]  /*07f0*/  CS2R R10, SRZ ;  /* 0x00000000000a7805 */ /* 0x000fe2000001ff00 */
[----:B0-----:R-:W-:-:S09]  /*0800*/  UISETP.NE.AND UP0, UPT, UR5, 0x1, UPT ;  /* 0x000000010500788c */ /* 0x001fd2000bf05270 */
[----:B------:R-:W-:Y:S05]  /*0810*/  BRA.U !UP0, `(.L_x_5) ;  /* 0x00000005080c7547 */ /* 0x000fea000b800000 */
[----:B------:R-:W-:Y:S01]  /*0820*/  UIMAD UR5, UR8, UR4, URZ ;  /* 0x00000004080572a4 */ /* 0x000fe2000f8e02ff */
[----:B------:R-:W-:Y:S02]  /*0830*/  MOV R22, R25 ;  /* 0x0000001900167202 */ /* 0x000fe40000000f00 */
[----:B------:R-:W-:-:S03]  /*0840*/  CS2R R10, SRZ ;  /* 0x00000000000a7805 */ /* 0x000fc6000001ff00 */
[----:B------:R-:W-:Y:S01]  /*0850*/  MOV R23, UR5 ;  /* 0x0000000500177c02 */ /* 0x000fe20008000f00 */
[----:B------:R-:W-:-:S06]  /*0860*/  UMOV UR5, UR6 ;  /* 0x0000000600057c82 */ /* 0x000fcc0008000000 */
.L_x_6:
[----:B------:R-:W0:Y:S01]  /*0870*/  LDC.64 R26, c[0x0][0x388] ;  /* 0x0000e200ff1a7b82 */ /* 0x000e220000000a00 */
[----:B------:R-:W2:Y:S01]  /*0880*/  LDS.64 R16, [R22+-0xb50] ;  /* 0xfff4b00016107984 */ /* 0x000ea20000000a00 */
[----:B0-----:R-:W-:-:S05]  /*0890*/  IMAD.WIDE R26, R23, 0x8, R26 ;  /* 0x00000008171a7825 */ /* 0x001fca00078e021a */
[----:B------:R-:W2:Y:S04]  /*08a0*/  LDG.E.64 R18, desc[UR10][R26.64+0x40] ;  /* 0x0000400a1a127981 */ /* 0x000ea8000c1e1b00 */
[----:B-1----:R-:W3:Y:S04]  /*08b0*/  LDG.E.64 R6, desc[UR10][R26.64+0x38] ;  /* 0x0000380a1a067981 */ /* 0x002ee8000c1e1b00 */
[----:B------:R-:W4:Y:S04]  /*08c0*/  LDG.E.64 R14, desc[UR10][R26.64+0x30] ;  /* 0x0000300a1a0e7981 */ /* 0x000f28000c1e1b00 */
[----:B------:R-:W5:Y:S04]  /*08d0*/  LDG.E.64 R12, desc[UR10][R26.64+0x28] ;  /* 0x0000280a1a0c7981 */ /* 0x000f68000c1e1b00 */
[----:B------:R-:W5:Y:S04]  /*08e0*/  LDG.E.64 R8, desc[UR10][R26.64+0x20] ;  /* 0x0000200a1a087981 */ /* 0x000f68000c1e1b00 */
[----:B------:R-:W5:Y:S01]  /*08f0*/  LDG.E.64 R20, desc[UR10][R26.64+0x68] ;  /* 0x0000680a1a147981 */ /* 0x000f62000c1e1b00 */
[----:B--2---:R-:W-:-:S03]  /*0900*/  DFMA R18, R16, R18, R10 ;  /* 0x000000121012722b */ /* 0x004fc6000000000a */
[----:B------:R-:W3:Y:S04]  /*0910*/  LDS.64 R10, [R22+-0xb48] ;  /* 0xfff4b800160a7984 */ /* 0x000ee80000000a00 */
[----:B------:R-:W2:Y:S01]  /*0920*/  LDG.E.64 R16, desc[UR10][R26.64+0x18] ;  /* 0x0000180a1a107981 */ /* 0x000ea2000c1e1b00 */
[----:B---3--:R-:W-:-:S03]  /*0930*/  DFMA R10, R10, R6, R18 ;  /* 0x000000060a0a722b */ /* 0x008fc60000000012 */
[----:B------:R-:W3:Y:S04]  /*0940*/  LDG.E.64 R18, desc[UR10][R26.64+0x10] ;  /* 0x0000100a1a127981 */ /* 0x000ee8000c1e1b00 */
[----:B------:R-:W4:Y:S02]  /*0950*/  LDS.64 R6, [R22+-0xb40] ;  /* 0xfff4c00016067984 */ /* 0x000f240000000a00 */
[----:B----4-:R-:W-:Y:S02]  /*0960*/  DFMA R14, R6, R14, R10 ;  /* 0x0000000e060e722b */ /* 0x010fe4000000000a */
[----:B------:R-:W5:Y:S04]  /*0970*/  LDS.64 R10, [R22+-0xac0] ;  /* 0xfff54000160a7984 */ /* 0x000f680000000a00 */
[----:B------:R-:W4:Y:S02]  /*0980*/  LDG.E.64 R6, desc[UR10][R26.64+0x8] ;  /* 0x0000080a1a067981 */ /* 0x000f24000c1e1b00 */
[----:B-----5:R-:W-:-:S02]  /*0990*/  DFMA R12, R10, R12, R14 ;  /* 0x0000000c0a0c722b */ /* 0x020fc4000000000e */
[----:B------:R-:W0:Y:S04]  /*09a0*/  LDS.64 R10, [R22+-0xab8] ;  /* 0xfff54800160a7984 */ /* 0x000e280000000a00 */
[----:B------:R-:W5:Y:S02]  /*09b0*/  LDG.E.64 R14, desc[UR10][R26.64] ;  /* 0x0000000a1a0e7981 */ /* 0x000f64000c1e1b00 */
[----:B0-----:R-:W-:Y:S02]  /*09c0*/  DFMA R10, R10, R8, R12 ;  /* 0x000000080a0a722b */ /* 0x001fe4000000000c */
[----:B------:R-:W2:Y:S04]  /*09d0*/  LDS.64 R8, [R22+-0xab0] ;  /* 0xfff5500016087984 */ /* 0x000ea80000000a00 */
[----:B------:R-:W5:Y:S02]  /*09e0*/  LDG.E.64 R12, desc[UR10][R26.64+0x88] ;  /* 0x0000880a1a0c7981 */ /* 0x000f64000c1e1b00 */
[----:B--2---:R-:W-:-:S02]  /*09f0*/  DFMA R16, R8, R16, R10 ;  /* 0x000000100810722b */ /* 0x004fc4000000000a */
[----:B------:R-:W3:Y:S04]  /*0a00*/  LDS.64 R8, [R22+-0xa30] ;  /* 0xfff5d00016087984 */ /* 0x000ee80000000a00 */
[----:B------:R-:W2:Y:S02]  /*0a10*/  LDG.E.64 R10, desc[UR10][R26.64+0x80] ;  /* 0x0000800a1a0a7981 */ /* 0x000ea4000c1e1b00 */
[----:B---3--:R-:W-:Y:S02]  /*0a20*/  DFMA R18, R8, R18, R16 ;  /* 0x000000120812722b */ /* 0x008fe40000000010 */
[----:B------:R-:W3:Y:S04]  /*0a30*/  LDG.E.64 R16, desc[UR10][R26.64+0x78] ;  /* 0x0000780a1a107981 */ /* 0x000ee8000c1e1b00 */
[----:B------:R-:W4:Y:S02]  /*0a40*/  LDS.64 R8, [R22+-0xa28] ;  /* 0xfff5d80016087984 */ /* 0x000f240000000a00 */
[----:B----4-:R-:W-:-:S02]  /*0a50*/  DFMA R8, R8, R6, R18 ;  /* 0x000000060808722b */ /* 0x010fc40000000012 */
[----:B------:R-:W5:Y:S04]  /*0a60*/  LDS.64 R6, [R22+-0xa20] ;  /* 0xfff5e00016067984 */ /* 0x000f680000000a00 */
[----:B------:R-:W4:Y:S02]  /*0a70*/  LDG.E.64 R18, desc[UR10][R26.64+0x70] ;  /* 0x0000700a1a127981 */ /* 0x000f24000c1e1b00 */
[----:B-----5:R-:W-:Y:S02]  /*0a80*/  DFMA R14, R6, R14, R8 ;  /* 0x0000000e060e722b */ /* 0x020fe40000000008 */
[----:B------:R-:W0:Y:S04]  /*0a90*/  LDS.64 R8, [R22+-0x130] ;  /* 0xfffed00016087984 */ /* 0x000e280000000a00 */
[----:B------:R-:W2:Y:S02]  /*0aa0*/  LDS.64 R6, [R22+-0x128] ;  /* 0xfffed80016067984 */ /* 0x000ea40000000a00 */
[----:B0-----:R-:W-:-:S02]  /*0ab0*/  DFMA R12, R8, R12, R14 ;  /* 0x0000000c080c722b */ /* 0x001fc4000000000e */
[----:B------:R-:W3:Y:S04]  /*0ac0*/  LDS.64 R8, [R22+-0x120] ;  /* 0xfffee00016087984 */ /* 0x000ee80000000a00 */
[----:B------:R-:W4:Y:S02]  /*0ad0*/  LDS.64 R14, [R22+-0xa0] ;  /* 0xffff6000160e7984 */ /* 0x000f240000000a00 */
[----:B--2---:R-:W-:Y:S02]  /*0ae0*/  DFMA R10, R6, R10, R12 ;  /* 0x0000000a060a722b */ /* 0x004fe4000000000c */
[----:B------:R-:W2:Y:S04]  /*0af0*/  LDG.E.64 R12, desc[UR10][R26.64+0x60] ;  /* 0x0000600a1a0c7981 */ /* 0x000ea8000c1e1b00 */
[----:B------:R-:W5:Y:S02]  /*0b00*/  LDG.E.64 R6, desc[UR10][R26.64+0x58] ;  /* 0x0000580a1a067981 */ /* 0x000f64000c1e1b00 */
[----:B---3--:R-:W-:-:S02]  /*0b10*/  DFMA R16, R8, R16, R10 ;  /* 0x000000100810722b */ /* 0x008fc4000000000a */
[----:B------:R-:W3:Y:S04]  /*0b20*/  LDG.E.64 R8, desc[UR10][R26.64+0x50] ;  /* 0x0000500a1a087981 */ /* 0x000ee8000c1e1b00 */
[----:B------:R-:W3:Y:S02]  /*0b30*/  LDG.E.64 R10, desc[UR10][R26.64+0x48] ;  /* 0x0000480a1a0a7981 */ /* 0x000ee4000c1e1b00 */
[----:B----4-:R-:W-:Y:S02]  /*0b40*/  DFMA R18, R14, R18, R16 ;  /* 0x000000120e12722b */ /* 0x010fe40000000010 */
[----:B------:R-:W0:Y:S04]  /*0b50*/  LDS.64 R16, [R22+-0x98] ;  /* 0xffff680016107984 */ /* 0x000e280000000a00 */
[----:B------:R-:W2:Y:S02]  /*0b60*/  LDS.64 R14, [R22+-0x90] ;  /* 0xffff7000160e7984 */ /* 0x000ea40000000a00 */
[----:B0-----:R-:W-:-:S02]  /*0b70*/  DFMA R20, R16, R20, R18 ;  /* 0x000000141014722b */ /* 0x001fc40000000012 */
[----:B------:R-:W5:Y:S04]  /*0b80*/  LDS.64 R16, [R22+-0x10] ;  /* 0xfffff00016107984 */ /* 0x000f680000000a00 */
[----:B------:R-:W3:Y:S01]  /*0b90*/  LDS.64 R18, [R22+-0x8] ;  /* 0xfffff80016127984 */ /* 0x000ee20000000a00 */
[----:B------:R-:W-:-:S04]  /*0ba0*/  UIADD3 UR5, UPT, UPT, UR5, 0x2, URZ ;  /* 0x0000000205057890 */ /* 0x000fc8000fffe0ff */
[----:B------:R-:W-:Y:S01]  /*0bb0*/  UISETP.NE.AND UP0, UPT, UR5, URZ, UPT ;  /* 0x000000ff0500728c */ /* 0x000fe2000bf05270 */
[----:B------:R-:W-:Y:S01]  /*0bc0*/  VIADD R23, R23, 0x12 ;  /* 0x0000001217177836 */ /* 0x000fe20000000000 */
[----:B--2---:R-:W-:Y:S01]  /*0bd0*/  DFMA R14, R14, R12, R20 ;  /* 0x0000000c0e0e722b */ /* 0x004fe20000000014 */
[----:B------:R0:W1:Y:S07]  /*0be0*/  LDS.64 R12, [R22] ;  /* 0x00000000160c7984 */ /* 0x00006e0000000a00 */
[----:B-----5:R-:W-:Y:S01]  /*0bf0*/  DFMA R6, R16, R6, R14 ;  /* 0x000000061006722b */ /* 0x020fe2000000000e */
[----:B0-----:R-:W-:-:S07]  /*0c00*/  IADD3 R22, PT, PT, R22, 0x1440, RZ ;  /* 0x0000144016167810 */ /* 0x001fce0007ffe0ff */
[----:B---3--:R-:W-:-:S08]  /*0c10*/  DFMA R6, R18, R8, R6 ;  /* 0x000000081206722b */ /* 0x008fd00000000006 */
[----:B-1----:R-:W-:Y:S01]  /*0c20*/  DFMA R10, R12, R10, R6 ;  /* 0x0000000a0c0a722b */ /* 0x002fe20000000006 */
[----:B------:R-:W-:Y:S10]  /*0c30*/  BRA.U UP0, `(.L_x_6) ;  /* 0xfffffffd000c7547 */ /* 0x000ff4000b83ffff */
[----:B------:R-:W-:-:S07]  /*0c40*/  MOV R7, UR7 ;  /* 0x0000000700077c02 */ /* 0x000fce0008000f00 */
.L_x_5:
[----:B-1----:R-:W0:Y:S02]  /*0c50*/  LDC R6, c[0x0][0x3a0] ;  /* 0x0000e800ff067b82 */ /* 0x002e240000000800 */
[----:B0-----:R-:W-:-:S13]  /*0c60*/  LOP3.LUT P1, RZ, R6, 0x1, RZ, 0xc0, !PT ;  /* 0x0000000106ff7812 */ /* 0x001fda000782c0ff */
[----:B------:R-:W-:Y:S05]  /*0c70*/  @!P1 BRA `(.L_x_7) ;  /* 0x00000000008c9947 */ /* 0x000fea0003800000 */
[----:B------:R-:W0:Y:S01]  /*0c80*/  LDC.64 R28, c[0x0][0x388] ;  /* 0x0000e200ff1c7b82 */ /* 0x000e220000000a00 */
[----:B------:R-:W-:-:S04]  /*0c90*/  IMAD R6, R6, UR4, R7 ;  /* 0x0000000406067c24 */ /* 0x000fc8000f8e0207 */
[----:B------:R-:W-:-:S04]  /*0ca0*/  IMAD R9, R6, 0x9, RZ ;  /* 0x0000000906097824 */ /* 0x000fc800078e02ff */
[----:B0-----:R-:W-:-:S05]  /*0cb0*/  IMAD.WIDE R28, R9, 0x8, R28 ;  /* 0x00000008091c7825 */ /* 0x001fca00078e021c */
[----:B------:R-:W2:Y:S04]  /*0cc0*/  LDG.E.64 R14, desc[UR10][R28.64+0x40] ;  /* 0x0000400a1c0e7981 */ /* 0x000ea8000c1e1b00 */
[----:B------:R-:W3:Y:S04]  /*0cd0*/  LDG.E.64 R20, desc[UR10][R28.64+0x38] ;  /* 0x0000380a1c147981 */ /* 0x000ee8000c1e1b00 */
[----:B------:R-:W4:Y:S01]  /*0ce0*/  LDG.E.64 R22, desc[UR10][R28.64+0x30] ;  /* 0x0000300a1c167981 */ /* 0x000f22000c1e1b00 */
[----:B------:R-:W-:-:S03]  /*0cf0*/  IADD3 R7, PT, PT, R0, R7, RZ ;  /* 0x0000000700077210 */ /* 0x000fc60007ffe0ff */
[----:B------:R-:W5:Y:S02]  /*0d00*/  LDG.E.64 R18, desc[UR10][R28.64+0x28] ;  /* 0x0000280a1c127981 */ /* 0x000f64000c1e1b00 */
[----:B------:R-:W-:-:S04]  /*0d10*/  IMAD R6, R7, 0xa20, R4 ;  /* 0x00000a2007067824 */ /* 0x000fc800078e0204 */
[----:B------:R-:W-:-:S05]  /*0d20*/  IMAD R7, R3, 0x90, R6 ;  /* 0x0000009003077824 */ /* 0x000fca00078e0206 */
[----:B------:R-:W-:Y:S02]  /*0d30*/  LEA R26, R2, R7, 0x3 ;  /* 0x00000007021a7211 */ /* 0x000fe400078e18ff */
[----:B------:R-:W5:Y:S04]  /*0d40*/  LDG.E.64 R6, desc[UR10][R28.64+0x20] ;  /* 0x0000200a1c067981 */ /* 0x000f68000c1e1b00 */
[----:B------:R-:W2:Y:S04]  /*0d50*/  LDS.64 R8, [R26] ;  /* 0x000000001a087984 */ /* 0x000ea80000000a00 */
[----:B------:R-:W3:Y:S04]  /*0d60*/  LDS.64 R12, [R26+0x8] ;  /* 0x000008001a0c7984 */ /* 0x000ee80000000a00 */
[----:B------:R-:W4:Y:S01]  /*0d70*/  LDS.64 R16, [R26+0x10] ;  /* 0x000010001a107984 */ /* 0x000f220000000a00 */
[----:B--2---:R-:W-:-:S03]  /*0d80*/  DFMA R14, R8, R14, R10 ;  /* 0x0000000e080e722b */ /* 0x004fc6000000000a */
[----:B------:R-:W2:Y:S04]  /*0d90*/  LDG.E.64 R8, desc[UR10][R28.64+0x18] ;  /* 0x0000180a1c087981 */ /* 0x000ea8000c1e1b00 */
[----:B------:R-:W2:Y:S01]  /*0da0*/  LDG.E.64 R10, desc[UR10][R28.64+0x10] ;  /* 0x0000100a1c0a7981 */ /* 0x000ea2000c1e1b00 */
[----:B---3--:R-:W-:-:S03]  /*0db0*/  DFMA R20, R12, R20, R14 ;  /* 0x000000140c14722b */ /* 0x008fc6000000000e */
[----:B------:R-:W3:Y:S04]  /*0dc0*/  LDG.E.64 R12, desc[UR10][R28.64+0x8] ;  /* 0x0000080a1c0c7981 */ /* 0x000ee8000c1e1b00 */
[----:B------:R-:W3:Y:S01]  /*0dd0*/  LDG.E.64 R14, desc[UR10][R28.64] ;  /* 0x0000000a1c0e7981 */ /* 0x000ee2000c1e1b00 */
[----:B----4-:R-:W-:-:S03]  /*0de0*/  DFMA R22, R16, R22, R20 ;  /* 0x000000161016722b */ /* 0x010fc60000000014 */
[----:B------:R-:W5:Y:S04]  /*0df0*/  LDS.64 R20, [R26+0x90] ;  /* 0x000090001a147984 */ /* 0x000f680000000a00 */
[----:B------:R-:W0:Y:S01]  /*0e00*/  LDS.64 R16, [R26+0x98] ;  /* 0x000098001a107984 */ /* 0x000e220000000a00 */
[----:B-----5:R-:W-:-:S03]  /*0e10*/  DFMA R18, R20, R18, R22 ;  /* 0x000000121412722b */ /* 0x020fc60000000016 */
[----:B------:R-:W2:Y:S04]  /*0e20*/  LDS.64 R20, [R26+0xa0] ;  /* 0x0000a0001a147984 */ /* 0x000ea80000000a00 */
[----:B------:R-:W1:Y:S01]  /*0e30*/  LDS.64 R22, [R26+0x120] ;  /* 0x000120001a167984 */ /* 0x000e620000000a00 */
[----:B0-----:R-:W-:-:S03]  /*0e40*/  DFMA R16, R16, R6, R18 ;  /* 0x000000061010722b */ /* 0x001fc60000000012 */
[----:B------:R-:W3:Y:S04]  /*0e50*/  LDS.64 R6, [R26+0x128] ;  /* 0x000128001a067984 */ /* 0x000ee80000000a00 */
[----:B------:R-:W0:Y:S01]  /*0e60*/  LDS.64 R18, [R26+0x130] ;  /* 0x000130001a127984 */ /* 0x000e220000000a00 */
[----:B--2---:R-:W-:-:S08]  /*0e70*/  DFMA R8, R20, R8, R16 ;  /* 0x000000081408722b */ /* 0x004fd00000000010 */
[----:B-1----:R-:W-:-:S08]  /*0e80*/  DFMA R8, R22, R10, R8 ;  /* 0x0000000a1608722b */ /* 0x002fd00000000008 */
[----:B---3--:R-:W-:-:S08]  /*0e90*/  DFMA R6, R6, R12, R8 ;  /* 0x0000000c0606722b */ /* 0x008fd00000000008 */
[----:B0-----:R-:W-:-:S11]  /*0ea0*/  DFMA R10, R18, R14, R6 ;  /* 0x0000000e120a722b */ /* 0x001fd60000000006 */
.L_x_7:
[----:B------:R-:W0:Y:S01]  /*0eb0*/  @!P0 LDC R8, c[0x0][0x398] ;  /* 0x0000e600ff088b82 */ /* 0x000e220000000800 */
[----:B------:R-:W1:Y:S07]  /*0ec0*/  LDCU UR5, c[0x0][0x3a4] ;  /* 0x00007480ff0577ac */ /* 0x000e6e0008000800 */
[----:B------:R-:W2:Y:S01]  /*0ed0*/  @!P0 LDC.64 R6, c[0x0][0x390] ;  /* 0x0000e400ff068b82 */ /* 0x000ea20000000a00 */
[----:B0-----:R-:W-:Y:S01]  /*0ee0*/  @!P0 IMAD R9, R8, UR4, R5 ;  /* 0x0000000408098c24 */ /* 0x001fe2000f8e0205 */
[----:B------:R-:W-:-:S03]  /*0ef0*/  UIADD3 UR4, UPT, UPT, UR4, 0x1, URZ ;  /* 0x0000000104047890 */ /* 0x000fc6000fffe0ff */
[----:B------:R-:W-:Y:S01]  /*0f00*/  @!P0 IMAD R9, R9, 0x12, R24 ;  /* 0x0000001209098824 */ /* 0x000fe200078e0218 */
[----:B-1----:R-:W-:-:S03]  /*0f10*/  UISETP.NE.AND UP0, UPT, UR4, UR5, UPT ;  /* 0x000000050400728c */ /* 0x002fc6000bf05270 */
[----:B--2---:R-:W-:-:S05]  /*0f20*/  @!P0 IMAD.WIDE R6, R9, 0x8, R6 ;  /* 0x0000000809068825 */ /* 0x004fca00078e0206 */
[----:B------:R0:W-:Y:S01]  /*0f30*/  @!P0 STG.E.64 desc[UR10][R6.64], R10 ;  /* 0x0000000a06008986 */ /* 0x0001e2000c101b0a */
[----:B------:R-:W-:Y:S05]  /*0f40*/  BRA.U !UP0, `(.L_x_3) ;  /* 0x0000000108d87547 */ /* 0x000fea000b800000 */
[----:B------:R-:W-:Y:S05]  /*0f50*/  BRA `(.L_x_8) ;  /* 0xfffffff8001c7947 */ /* 0x000fea000383ffff */
.L_x_4:
[----:B------:R-:W-:Y:S02]  /*0f60*/  UISETP.GE.U32.AND UP0, UPT, UR5, 0x4, UPT ;  /* 0x000000040500788c */ /* 0x000fe4000bf06070 */
[----:B------:R-:W-:Y:S01]  /*0f70*/  ULOP3.LUT UR6, UR5, 0x3, URZ, 0xc0, !UPT ;  /* 0x0000000305067892 */ /* 0x000fe2000f8ec0ff */
[----:B------:R-:W-:-:S06]  /*0f80*/  UMOV UR4, URZ ;  /* 0x000000ff00047c82 */ /* 0x000fcc0008000000 */
[----:B------:R-:W-:Y:S05]  /*0f90*/  BRA.U !UP0, `(.L_x_9) ;  /* 0x00000001085c7547 */ /* 0x000fea000b800000 */
[----:B------:R-:W2:Y:S01]  /*0fa0*/  LDC R0, c[0x0][0x398] ;  /* 0x0000e600ff007b82 */ /* 0x000ea20000000800 */
[----:B------:R-:W-:-:S03]  /*0fb0*/  ULOP3.LUT UR4, UR5, 0x7ffffffc, URZ, 0xc0, !UPT ;  /* 0x7ffffffc05047892 */ /* 0x000fc6000f8ec0ff */
[----:B------:R-:W-:-:S04]  /*0fc0*/  UMOV UR5, URZ ;  /* 0x000000ff00057c82 */ /* 0x000fc80008000000 */
[----:B0-----:R-:W0:Y:S05]  /*0fd0*/  LDC.64 R12, c[0x0][0x390] ;  /* 0x0000e400ff0c7b82 */ /* 0x001e2a0000000a00 */
.L_x_12:
[----:B------:R-:W-:Y:S04]  /*0fe0*/  BSSY.RECONVERGENT B0, `(.L_x_10) ;  /* 0x000000f000007945 */ /* 0x000fe80003800200 */
[----:B---3--:R-:W-:Y:S05]  /*0ff0*/  @P0 BRA `(.L_x_11) ;  /* 0x0000000000340947 */ /* 0x008fea0003800000 */
[----:B--2---:R-:W-:-:S04]  /*1000*/  IMAD R3, R0, UR5, R5 ;  /* 0x0000000500037c24 */ /* 0x004fc8000f8e0205 */
[----:B------:R-:W-:-:S04]  /*1010*/  IMAD R3, R3, 0x12, R24 ;  /* 0x0000001203037824 */ /* 0x000fc800078e0218 */
[----:B------:R-:W-:Y:S02]  /*1020*/  IMAD R7, R0, 0x12, R3 ;  /* 0x0000001200077824 */ /* 0x000fe400078e0203 */
[----:B0-----:R-:W-:-:S04]  /*1030*/  IMAD.WIDE R2, R3, 0x8, R12 ;  /* 0x0000000803027825 */ /* 0x001fc800078e020c */
[----:B------:R-:W-:Y:S01]  /*1040*/  IMAD R9, R0, 0x12, R7 ;  /* 0x0000001200097824 */ /* 0x000fe200078e0207 */
[----:B------:R3:W-:Y:S01]  /*1050*/  STG.E.64 desc[UR10][R2.64], RZ ;  /* 0x000000ff02007986 */ /* 0x0007e2000c101b0a */
[----:B-1----:R-:W-:-:S04]  /*1060*/  IMAD.WIDE R6, R7, 0x8, R12 ;  /* 0x0000000807067825 */ /* 0x002fc800078e020c */
[----:B------:R-:W-:Y:S01]  /*1070*/  IMAD R11, R0, 0x12, R9 ;  /* 0x00000012000b7824 */ /* 0x000fe200078e0209 */
[----:B------:R3:W-:Y:S01]  /*1080*/  STG.E.64 desc[UR10][R6.64], RZ ;  /* 0x000000ff06007986 */ /* 0x0007e2000c101b0a */
[----:B------:R-:W-:-:S04]  /*1090*/  IMAD.WIDE R8, R9, 0x8, R12 ;  /* 0x0000000809087825 */ /* 0x000fc800078e020c */
[----:B------:R-:W-:Y:S01]  /*10a0*/  IMAD.WIDE R10, R11, 0x8, R12 ;  /* 0x000000080b0a7825 */ /* 0x000fe200078e020c */
[----:B------:R3:W-:Y:S04]  /*10b0*/  STG.E.64 desc[UR10][R8.64], RZ ;  /* 0x000000ff08007986 */ /* 0x0007e8000c101b0a */
[----:B------:R3:W-:Y:S02]  /*10c0*/  STG.E.64 desc[UR10][R10.64], RZ ;  /* 0x000000ff0a007986 */ /* 0x0007e4000c101b0a */
.L_x_11:
[----:B------:R-:W-:Y:S05]  /*10d0*/  BSYNC.RECONVERGENT B0 ;  /* 0x0000000000007941 */ /* 0x000fea0003800200 */
.L_x_10:
[----:B------:R-:W-:-:S04]  /*10e0*/  UIADD3 UR5, UPT, UPT, UR5, 0x4, URZ ;  /* 0x0000000405057890 */ /* 0x000fc8000fffe0ff */
[----:B------:R-:W-:-:S09]  /*10f0*/  UISETP.NE.AND UP0, UPT, UR5, UR4, UPT ;  /* 0x000000040500728c */ /* 0x000fd2000bf05270 */
[----:B------:R-:W-:Y:S05]  /*1100*/  BRA.U UP0, `(.L_x_12) ;  /* 0xfffffffd00b47547 */ /* 0x000fea000b83ffff */
.L_x_9:
[----:B------:R-:W-:-:S09]  /*1110*/  UISETP.NE.AND UP0, UPT, UR6, URZ, UPT ;  /* 0x000000ff0600728c */ /* 0x000fd2000bf05270 */
[----:B------:R-:W-:Y:S05]  /*1120*/  BRA.U !UP0, `(.L_x_3) ;  /* 0x0000000108607547 */ /* 0x000fea000b800000 */
[----:B------:R-:W-:-:S09]  /*1130*/  UISETP.NE.AND UP0, UPT, UR6, 0x1, UPT ;  /* 0x000000010600788c */ /* 0x000fd2000bf05270 */
[----:B------:R-:W-:Y:S05]  /*1140*/  BRA.U !UP0, `(.L_x_13) ;  /* 0x0000000108347547 */ /* 0x000fea000b800000 */
[----:B------:R-:W-:Y:S04]  /*1150*/  BSSY.RECONVERGENT B0, `(.L_x_14) ;  /* 0x000000b000007945 */ /* 0x000fe80003800200 */
[----:B------:R-:W-:Y:S05]  /*1160*/  @P0 BRA `(.L_x_15) ;  /* 0x0000000000240947 */ /* 0x000fea0003800000 */
[----:B--2---:R-:W2:Y:S08]  /*1170*/  LDC R0, c[0x0][0x398] ;  /* 0x0000e600ff007b82 */ /* 0x004eb00000000800 */
[----:B01-3--:R-:W0:Y:S01]  /*1180*/  LDC.64 R6, c[0x0][0x390] ;  /* 0x0000e400ff067b82 */ /* 0x00be220000000a00 */
[----:B--2---:R-:W-:-:S04]  /*1190*/  IMAD R3, R0, UR4, R5 ;  /* 0x0000000400037c24 */ /* 0x004fc8000f8e0205 */
[----:B------:R-:W-:-:S04]  /*11a0*/  IMAD R3, R3, 0x12, R24 ;  /* 0x0000001203037824 */ /* 0x000fc800078e0218 */
[----:B------:R-:W-:Y:S02]  /*11b0*/  IMAD R9, R0, 0x12, R3 ;  /* 0x0000001200097824 */ /* 0x000fe400078e0203 */
[----:B0-----:R-:W-:-:S04]  /*11c0*/  IMAD.WIDE R2, R3, 0x8, R6 ;  /* 0x0000000803027825 */ /* 0x001fc800078e0206 */
[----:B------:R-:W-:Y:S01]  /*11d0*/  IMAD.WIDE R6, R9, 0x8, R6 ;  /* 0x0000000809067825 */ /* 0x000fe200078e0206 */
[----:B------:R4:W-:Y:S04]  /*11e0*/  STG.E.64 desc[UR10][R2.64], RZ ;  /* 0x000000ff02007986 */ /* 0x0009e8000c101b0a */
[----:B------:R4:W-:Y:S02]  /*11f0*/  STG.E.64 desc[UR10][R6.64], RZ ;  /* 0x000000ff06007986 */ /* 0x0009e4000c101b0a */
.L_x_15:
[----:B------:R-:W-:Y:S05]  /*1200*/  BSYNC.RECONVERGENT B0 ;  /* 0x0000000000007941 */ /* 0x000fea0003800200 */
.L_x_14:
[----:B------:R-:W-:-:S12]  /*1210*/  UIADD3 UR4, UPT, UPT, UR4, 0x2, URZ ;  /* 0x0000000204047890 */ /* 0x000fd8000fffe0ff */
.L_x_13:
[----:B--2---:R-:W2:Y:S02]  /*1220*/  LDC R0, c[0x0][0x3a4] ;  /* 0x0000e900ff007b82 */ /* 0x004ea40000000800 */
[----:B--2---:R-:W-:-:S04]  /*1230*/  LOP3.LUT R0, R0, 0x1, RZ, 0xc0, !PT ;  /* 0x0000000100007812 */ /* 0x004fc800078ec0ff */
[----:B------:R-:W-:-:S13]  /*1240*/  ISETP.NE.U32.OR P0, PT, R0, 0x1, P0 ;  /* 0x000000010000780c */ /* 0x000fda0000705470 */
[----:B------:R-:W2:Y:S08]  /*1250*/  @!P0 LDC R0, c[0x0][0x398] ;  /* 0x0000e600ff008b82 */ /* 0x000eb00000000800 */
[----:B---34-:R-:W3:Y:S01]  /*1260*/  @!P0 LDC.64 R2, c[0x0][0x390] ;  /* 0x0000e400ff028b82 */ /* 0x018ee20000000a00 */
[----:B--2---:R-:W-:-:S04]  /*1270*/  @!P0 IMAD R5, R0, UR4, R5 ;  /* 0x0000000400058c24 */ /* 0x004fc8000f8e0205 */
[----:B------:R-:W-:-:S04]  /*1280*/  @!P0 IMAD R5, R5, 0x12, R24 ;  /* 0x0000001205058824 */ /* 0x000fc800078e0218 */
[----:B---3--:R-:W-:-:S05]  /*1290*/  @!P0 IMAD.WIDE R2, R5, 0x8, R2 ;  /* 0x0000000805028825 */ /* 0x008fca00078e0202 */
[----:B------:R4:W-:Y:S02]  /*12a0*/  @!P0 STG.E.64 desc[UR10][R2.64], RZ ;  /* 0x000000ff02008986 */ /* 0x0009e4000c101b0a */
.L_x_3:
[----:B------:R-:W-:Y:S06]  /*12b0*/  BAR.SYNC.DEFER_BLOCKING 0x0 ;  /* 0x0000000000007b1d */ /* 0x000fec0000010000 */
[----:B------:R-:W-:Y:S05]  /*12c0*/  EXIT ;  /* 0x000000000000794d */ /* 0x000fea0003800000 */
.L_x_16:
[----:B------:R-:W-:-:S00]  /*12d0*/  BRA `(.L_x_16) ;  /* 0xfffffffc00fc7947 */ /* 0x000fc0000383ffff */
[----:B------:R-:W-:-:S00]  /*12e0*/  NOP ;  /* 0x0000000000007918 */ /* 0x000fc00000000000 */
        /* <DEDUP_REMOVED lines=9> */
.L_x_17:


//--------------------- .nv.shared._Z16convolution_tilePdS_S_iiii --------------------------
	.section	.nv.shared._Z16convolution_tilePdS_S_iiii,"aw",@nobits
	.sectionflags	@""
	.align	8
.nv.shared._Z16convolution_tilePdS_S_iiii:
	.zero		47680


//--------------------- .nv.shared.reserved.0     --------------------------
	.section	.nv.shared.reserved.0,"aw",@nobits
	.weak		__nv_reservedSMEM_offset_0_alias
	.size		__nv_reservedSMEM_offset_0_alias, 0, 64
	.other		__nv_reservedSMEM_offset_0_alias,@"STO_CUDA_RESERVED_SHARED STV_DEFAULT"
__nv_reservedSMEM_offset_0_alias:
	.zero		0
	.zero		64


//--------------------- .nv.constant0._Z16convolution_tilePdS_S_iiii --------------------------
	.section	.nv.constant0._Z16convolution_tilePdS_S_iiii,"a",@progbits
	.sectionflags	@""
	.align	4
.nv.constant0._Z16convolution_tilePdS_S_iiii:
	.zero		936


//--------------------- SYMBOLS --------------------------

	.type		.nv.reservedSmem.offset0,@object
	.size		.nv.reservedSmem.offset0,0x4
	.type		.nv.reservedSmem.cap,@object
	.size		.nv.reservedSmem.cap,0x4
